	.headerflags	@"EF_CUDA_TEXMODE_UNIFIED EF_CUDA_64BIT_ADDRESS EF_CUDA_SM89 EF_CUDA_VIRTUAL_SM(EF_CUDA_SM89)"
	.elftype	@"ET_EXEC"


//--------------------- .nv.info                  --------------------------
	.section	.nv.info,"",@"SHT_CUDA_INFO"
	.align	4


	//----- nvinfo : EIATTR_REGCOUNT
	.align		4
        /*0000*/ 	.byte	0x04, 0x2f
        /*0002*/ 	.short	(.L_1 - .L_0)
	.align		4
.L_0:
        /*0004*/ 	.word	index@(triton__0d1d2de)
        /*0008*/ 	.word	0x0000000e


	//----- nvinfo : EIATTR_MAX_STACK_SIZE
	.align		4
.L_1:
        /*000c*/ 	.byte	0x04, 0x23
        /*000e*/ 	.short	(.L_3 - .L_2)
	.align		4
.L_2:
        /*0010*/ 	.word	index@(triton__0d1d2de)
        /*0014*/ 	.word	0x00000000


	//----- nvinfo : EIATTR_MIN_STACK_SIZE
	.align		4
.L_3:
        /*0018*/ 	.byte	0x04, 0x12
        /*001a*/ 	.short	(.L_5 - .L_4)
	.align		4
.L_4:
        /*001c*/ 	.word	index@(triton__0d1d2de)
        /*0020*/ 	.word	0x00000000


	//----- nvinfo : EIATTR_FRAME_SIZE
	.align		4
.L_5:
        /*0024*/ 	.byte	0x04, 0x11
        /*0026*/ 	.short	(.L_7 - .L_6)
	.align		4
.L_6:
        /*0028*/ 	.word	index@(triton__0d1d2de)
        /*002c*/ 	.word	0x00000000
.L_7:


//--------------------- .nv.info.triton__0d1d2de  --------------------------
	.section	.nv.info.triton__0d1d2de,"",@"SHT_CUDA_INFO"
	.align	4


	//----- nvinfo : EIATTR_CUDA_API_VERSION
	.align		4
        /*0000*/ 	.byte	0x04, 0x37
        /*0002*/ 	.short	(.L_9 - .L_8)
.L_8:
        /*0004*/ 	.word	0x0000007b


	//----- nvinfo : EIATTR_PARAM_CBANK
	.align		4
.L_9:
        /*0008*/ 	.byte	0x04, 0x0a
        /*000a*/ 	.short	(.L_11 - .L_10)
	.align		4
.L_10:
        /*000c*/ 	.word	index@(.nv.constant0.triton__0d1d2de)
        /*0010*/ 	.short	0x0160
        /*0012*/ 	.short	0x0014


	//----- nvinfo : EIATTR_CBANK_PARAM_SIZE
	.align		4
.L_11:
        /*0014*/ 	.byte	0x03, 0x19
        /*0016*/ 	.short	0x0014


	//----- nvinfo : EIATTR_KPARAM_INFO
	.align		4
        /*0018*/ 	.byte	0x04, 0x17
        /*001a*/ 	.short	(.L_13 - .L_12)
.L_12:
        /*001c*/ 	.word	0x00000000
        /*0020*/ 	.short	0x0002
        /*0022*/ 	.short	0x0010
        /*0024*/ 	.byte	0x00, 0xf0, 0x11, 0x00


	//----- nvinfo : EIATTR_KPARAM_INFO
	.align		4
.L_13:
        /*0028*/ 	.byte	0x04, 0x17
        /*002a*/ 	.short	(.L_15 - .L_14)
.L_14:
        /*002c*/ 	.word	0x00000000
        /*0030*/ 	.short	0x0001
        /*0032*/ 	.short	0x0008
        /*0034*/ 	.byte	0x00, 0xf0, 0x21, 0x00


	//----- nvinfo : EIATTR_KPARAM_INFO
	.align		4
.L_15:
        /*0038*/ 	.byte	0x04, 0x17
        /*003a*/ 	.short	(.L_17 - .L_16)
.L_16:
        /*003c*/ 	.word	0x00000000
        /*0040*/ 	.short	0x0000
        /*0042*/ 	.short	0x0000
        /*0044*/ 	.byte	0x00, 0xf0, 0x21, 0x00


	//----- nvinfo : EIATTR_MAXREG_COUNT
	.align		4
.L_17:
        /*0048*/ 	.byte	0x03, 0x1b
        /*004a*/ 	.short	0x00ff


	//----- nvinfo : EIATTR_EXIT_INSTR_OFFSETS
	.align		4
        /*004c*/ 	.byte	0x04, 0x1c
        /*004e*/ 	.short	(.L_19 - .L_18)


	//   ....[0]....
.L_18:
        /*0050*/ 	.word	0x000002e0


	//   ....[1]....
        /*0054*/ 	.word	0x00000300


	//----- nvinfo : EIATTR_MAX_THREADS
	.align		4
.L_19:
        /*0058*/ 	.byte	0x04, 0x05
        /*005a*/ 	.short	(.L_21 - .L_20)
.L_20:
        /*005c*/ 	.word	0x00000080
        /*0060*/ 	.word	0x00000001
        /*0064*/ 	.word	0x00000001


	//----- nvinfo : EIATTR_CRS_STACK_SIZE
	.align		4
.L_21:
        /*0068*/ 	.byte	0x04, 0x1e
        /*006a*/ 	.short	(.L_23 - .L_22)
.L_22:
        /*006c*/ 	.word	0x00000000
.L_23:


//--------------------- .nv.rel.action            --------------------------
	.section	.nv.rel.action,"",@"SHT_CUDA_RELOCINFO"
	.align	8
	.sectionentsize	8
        /*0000*/ 	.byte	0x73, 0x00, 0x00, 0x00, 0x00, 0x00, 0x00, 0x00, 0x00, 0x00, 0x00, 0x11, 0x25, 0x00, 0x05, 0x36


//--------------------- .nv.constant0.triton__0d1d2de --------------------------
	.section	.nv.constant0.triton__0d1d2de,"a",@progbits
	.align	4
.nv.constant0.triton__0d1d2de:
	.zero		372


//--------------------- .text.triton__0d1d2de     --------------------------
	.section	.text.triton__0d1d2de,"ax",@progbits
	.sectioninfo	@"SHI_REGISTERS=14"
	.align	128
        .global         triton__0d1d2de
        .type           triton__0d1d2de,@function
        .size           triton__0d1d2de,(.L_x_3 - triton__0d1d2de)
        .other          triton__0d1d2de,@"STO_CUDA_ENTRY STV_DEFAULT"
triton__0d1d2de:
.text.triton__0d1d2de:
[----:B------:R-:W-:-:S02]  /*0000*/  MOV R1, c[0x0][0x28] ;  /* 0x00000a0000017a02 */ /* 0x000fc40000000f00 */
[----:B------:R-:W0:Y:S01]  /*0010*/  S2R R0, SR_TID.X ;  /* 0x0000000000007919 */ /* 0x000e220000002100 */
[----:B------:R-:W-:Y:S01]  /*0020*/  ULDC.64 UR4, c[0x0][0x118] ;  /* 0x0000460000047ab9 */ /* 0x000fe20000000a00 */
[----:B------:R-:W-:Y:S01]  /*0030*/  BSSY B0, `(.L_x_0) ;  /* 0x000000b000007945 */ /* 0x000fe20003800000 */
[----:B------:R-:W-:Y:S01]  /*0040*/  MOV R11, 0x2 ;  /* 0x00000002000b7802 */ /* 0x000fe20000000f00 */
[----:B------:R-:W1:Y:S01]  /*0050*/  S2R R3, SR_CTAID.X ;  /* 0x0000000000037919 */ /* 0x000e620000002500 */
[----:B------:R-:W-:Y:S02]  /*0060*/  MOV R2, RZ ;  /* 0x000000ff00027202 */ /* 0x000fe40000000f00 */
[----:B0-----:R-:W-:-:S04]  /*0070*/  SHF.L.U32 R0, R0, 0x1, RZ ;  /* 0x0000000100007819 */ /* 0x001fc800000006ff */
[----:B------:R-:W-:-:S04]  /*0080*/  LOP3.LUT R0, R0, 0xfe, RZ, 0xc0, !PT ;  /* 0x000000fe00007812 */ /* 0x000fc800078ec0ff */
[----:B-1----:R-:W-:-:S04]  /*0090*/  LEA R0, R3, R0, 0x8 ;  /* 0x0000000003007211 */ /* 0x002fc800078e40ff */
[----:B------:R-:W-:-:S13]  /*00a0*/  ISETP.GE.AND P0, PT, R0, 0x6e00, PT ;  /* 0x00006e000000780c */ /* 0x000fda0003f06270 */
[----:B------:R-:W-:Y:S05]  /*00b0*/  @P0 BRA `(.L_x_1) ;  /* 0x0000002000000947 */ /* 0x000fea0003800000 */
[----:B------:R-:W-:-:S06]  /*00c0*/  IMAD.WIDE R2, R0, R11, c[0x0][0x160] ;  /* 0x0000580000027625 */ /* 0x000fcc00078e020b */
[----:B------:R0:W5:Y:S02]  /*00d0*/  LDG.E R2, [R2.64] ;  /* 0x0000000402027981 */ /* 0x000164000c1e1900 */
.L_x_1:
[----:B------:R-:W-:Y:S05]  /*00e0*/  BSYNC B0 ;  /* 0x0000000000007941 */ /* 0x000fea0003800000 */
.L_x_0:
[--C-:B0----5:R-:W-:Y:S02]  /*00f0*/  HADD2.F32 R3, -RZ, R2.reuse.H0_H0 ;  /* 0x20000002ff037230 */ /* 0x121fe40000004100 */
[----:B------:R-:W-:-:S03]  /*0100*/  HADD2.F32 R2, -RZ, R2.H1_H1 ;  /* 0x30000002ff027230 */ /* 0x000fc60000004100 */
[----:B------:R-:W-:Y:S02]  /*0110*/  FADD R4, RZ, -R3 ;  /* 0x80000003ff047221 */ /* 0x000fe40000000000 */
[----:B------:R-:W-:Y:S02]  /*0120*/  FADD R5, RZ, -R2 ;  /* 0x80000002ff057221 */ /* 0x000fe40000000000 */
[----:B------:R-:W-:Y:S02]  /*0130*/  FMUL R4, R4, 1.4426950216293334961 ;  /* 0x3fb8aa3b04047820 */ /* 0x000fe40000400000 */
[----:B------:R-:W-:-:S03]  /*0140*/  FMUL R6, R5, 1.4426950216293334961 ;  /* 0x3fb8aa3b05067820 */ /* 0x000fc60000400000 */
[----:B------:R-:W-:Y:S02]  /*0150*/  FSETP.GEU.AND P1, PT, R4, -126, PT ;  /* 0xc2fc00000400780b */ /* 0x000fe40003f2e000 */
[----:B------:R-:W-:-:S11]  /*0160*/  FSETP.GEU.AND P2, PT, R6, -126, PT ;  /* 0xc2fc00000600780b */ /* 0x000fd60003f4e000 */
[----:B------:R-:W-:Y:S02]  /*0170*/  @!P1 FMUL R4, R4, 0.5 ;  /* 0x3f00000004049820 */ /* 0x000fe40000400000 */
[----:B------:R-:W-:Y:S02]  /*0180*/  @!P2 FMUL R6, R6, 0.5 ;  /* 0x3f0000000606a820 */ /* 0x000fe40000400000 */
[----:B------:R-:W0:Y:S08]  /*0190*/  MUFU.EX2 R5, R4 ;  /* 0x0000000400057308 */ /* 0x000e300000000800 */
[----:B------:R1:W2:Y:S01]  /*01a0*/  MUFU.EX2 R7, R6 ;  /* 0x0000000600077308 */ /* 0x0002a20000000800 */
[----:B0-----:R-:W-:Y:S01]  /*01b0*/  @!P1 FMUL R5, R5, R5 ;  /* 0x0000000505059220 */ /* 0x001fe20000400000 */
[----:B-1----:R-:W-:-:S03]  /*01c0*/  MOV R6, 0x3e800000 ;  /* 0x3e80000000067802 */ /* 0x002fc60000000f00 */
[----:B------:R-:W-:Y:S01]  /*01d0*/  FADD R5, R5, 1 ;  /* 0x3f80000005057421 */ /* 0x000fe20000000000 */
[----:B--2---:R-:W-:-:S04]  /*01e0*/  @!P2 FMUL R7, R7, R7 ;  /* 0x000000070707a220 */ /* 0x004fc80000400000 */
[----:B------:R-:W-:Y:S01]  /*01f0*/  FSETP.GT.AND P1, PT, R5, 8.50705917302346158658e+37, PT ;  /* 0x7e8000000500780b */ /* 0x000fe20003f24000 */
[----:B------:R-:W-:-:S03]  /*0200*/  FADD R7, R7, 1 ;  /* 0x3f80000007077421 */ /* 0x000fc60000000000 */
[----:B------:R-:W-:Y:S02]  /*0210*/  FSEL R4, R6, 1, P1 ;  /* 0x3f80000006047808 */ /* 0x000fe40000800000 */
[----:B------:R-:W-:-:S04]  /*0220*/  FSETP.GT.AND P2, PT, R7, 8.50705917302346158658e+37, PT ;  /* 0x7e8000000700780b */ /* 0x000fc80003f44000 */
[----:B------:R-:W-:-:S03]  /*0230*/  FSEL R6, R6, 1, P2 ;  /* 0x3f80000006067808 */ /* 0x000fc60001000000 */
[----:B------:R-:W-:-:S06]  /*0240*/  @P1 FMUL R5, R5, 0.25 ;  /* 0x3e80000005051820 */ /* 0x000fcc0000400000 */
[----:B------:R-:W0:Y:S01]  /*0250*/  MUFU.RCP R5, R5 ;  /* 0x0000000500057308 */ /* 0x000e220000001000 */
[----:B------:R-:W-:-:S07]  /*0260*/  @P2 FMUL R7, R7, 0.25 ;  /* 0x3e80000007072820 */ /* 0x000fce0000400000 */
[----:B------:R-:W1:Y:S01]  /*0270*/  MUFU.RCP R7, R7 ;  /* 0x0000000700077308 */ /* 0x000e620000001000 */
[----:B0-----:R-:W-:-:S04]  /*0280*/  FMUL R4, R5, R4 ;  /* 0x0000000405047220 */ /* 0x001fc80000400000 */
[----:B------:R-:W-:Y:S01]  /*0290*/  FMUL R4, R3, R4 ;  /* 0x0000000403047220 */ /* 0x000fe20000400000 */
[----:B-1----:R-:W-:-:S04]  /*02a0*/  FMUL R9, R7, R6 ;  /* 0x0000000607097220 */ /* 0x002fc80000400000 */
[----:B------:R-:W-:Y:S01]  /*02b0*/  FMUL R9, R2, R9 ;  /* 0x0000000902097220 */ /* 0x000fe20000400000 */
[----:B------:R-:W-:-:S04]  /*02c0*/  IMAD.WIDE R2, R0, R11, c[0x0][0x168] ;  /* 0x00005a0000027625 */ /* 0x000fc800078e020b */
[----:B------:R-:W-:Y:S01]  /*02d0*/  F2FP.F16.F32.PACK_AB R9, R9, R4 ;  /* 0x000000040909723e */ /* 0x000fe200000000ff */
[----:B------:R-:W-:Y:S06]  /*02e0*/  @P0 EXIT ;  /* 0x000000000000094d */ /* 0x000fec0003800000 */
[----:B------:R-:W-:Y:S01]  /*02f0*/  STG.E [R2.64], R9 ;  /* 0x0000000902007986 */ /* 0x000fe2000c101904 */
[----:B------:R-:W-:Y:S05]  /*0300*/  EXIT ;  /* 0x000000000000794d */ /* 0x000fea0003800000 */
.L_x_2:
[----:B------:R-:W-:-:S00]  /*0310*/  BRA `(.L_x_2) ;  /* 0xfffffff000007947 */ /* 0x000fc0000383ffff */
[----:B------:R-:W-:-:S00]  /*0320*/  NOP ;  /* 0x0000000000007918 */ /* 0x000fc00000000000 */
        /* <DEDUP_REMOVED lines=13> */
.L_x_3:
